//
// Generated by NVIDIA NVVM Compiler
//
// Compiler Build ID: CL-36424714
// Cuda compilation tools, release 13.0, V13.0.88
// Based on NVVM 20.0.0
//

.version 9.0
.target sm_100
.address_size 64

	// .globl	_Z16cuda_nv12_to_rgbPhS_S_mm

.visible .entry _Z16cuda_nv12_to_rgbPhS_S_mm(
	.param .u64 .ptr .align 1 _Z16cuda_nv12_to_rgbPhS_S_mm_param_0,
	.param .u64 .ptr .align 1 _Z16cuda_nv12_to_rgbPhS_S_mm_param_1,
	.param .u64 .ptr .align 1 _Z16cuda_nv12_to_rgbPhS_S_mm_param_2,
	.param .u64 _Z16cuda_nv12_to_rgbPhS_S_mm_param_3,
	.param .u64 _Z16cuda_nv12_to_rgbPhS_S_mm_param_4
)
{
	.reg .b16 	%rs<2>;
	.reg .b32 	%r<5>;
	.reg .b64 	%rd<5>;

	ld.param.u64 	%rd1, [_Z16cuda_nv12_to_rgbPhS_S_mm_param_2];
	cvta.to.global.u64 	%rd2, %rd1;
	mov.u32 	%r1, %ctaid.x;
	mov.u32 	%r2, %ntid.x;
	mov.u32 	%r3, %tid.x;
	mad.lo.s32 	%r4, %r1, %r2, %r3;
	cvt.s64.s32 	%rd3, %r4;
	add.s64 	%rd4, %rd2, %rd3;
	mov.b16 	%rs1, 0;
	st.global.u8 	[%rd4], %rs1;
	ret;

}


// ===== COMPILED SASS (sm_100) =====

	.target	sm_100

	.elftype	@"ET_EXEC"


//--------------------- .note.nv.tkinfo           --------------------------
	.section	.note.nv.tkinfo,"",@"SHT_NOTE"
	.sectionflags	@"SHF_NOTE_NV_TKINFO"
	.tkinfo
        /*0018*/ 	.word	0x00000002
        /*0030*/ 	.string	""
        /*0030*/ 	.string	"ptxas"
        /*0030*/ 	.string	"Cuda compilation tools, release 13.0, V13.0.88"
        /*0030*/ 	.string	"Build cuda_13.0.r13.0/compiler.36424714_0"
        /*0030*/ 	.string	"-arch sm_100 -m 64 "



//--------------------- .note.nv.cuinfo           --------------------------
	.section	.note.nv.cuinfo,"",@"SHT_NOTE"
	.sectionflags	@"SHF_NOTE_NV_CUINFO"
        /*0018*/ 	.short	0x0002
        /*001a*/ 	.short	0x0064
        /*001c*/ 	.short	0x0082
	.zero		2


//--------------------- .nv.info                  --------------------------
	.section	.nv.info,"",@"SHT_CUDA_INFO"
	.align	4


	//----- nvinfo : EIATTR_REGCOUNT
	.align		4
        /*0000*/ 	.byte	0x04, 0x2f
        /*0002*/ 	.short	(.L_1 - .L_0)
	.align		4
.L_0:
        /*0004*/ 	.word	index@(_Z16cuda_nv12_to_rgbPhS_S_mm)
        /*0008*/ 	.word	0x00000006


	//----- nvinfo : EIATTR_FRAME_SIZE
	.align		4
.L_1:
        /*000c*/ 	.byte	0x04, 0x11
        /*000e*/ 	.short	(.L_3 - .L_2)
	.align		4
.L_2:
        /*0010*/ 	.word	index@(_Z16cuda_nv12_to_rgbPhS_S_mm)
        /*0014*/ 	.word	0x00000000


	//----- nvinfo : EIATTR_MIN_STACK_SIZE
	.align		4
.L_3:
        /*0018*/ 	.byte	0x04, 0x12
        /*001a*/ 	.short	(.L_5 - .L_4)
	.align		4
.L_4:
        /*001c*/ 	.word	index@(_Z16cuda_nv12_to_rgbPhS_S_mm)
        /*0020*/ 	.word	0x00000000
.L_5:


//--------------------- .nv.compat                --------------------------
	.section	.nv.compat,"",@"SHT_CUDA_COMPAT_INFO"
	.align	4
        /*0000*/ 	.byte	0x02, 0x09, 0x00, 0x00, 0x02, 0x02, 0x01, 0x00, 0x02, 0x05, 0x05, 0x00, 0x03, 0x07, 0x01, 0x01
        /*0010*/ 	.byte	0x02, 0x03, 0x00, 0x00, 0x02, 0x06, 0x01, 0x00, 0x04, 0x0b, 0x08, 0x00, 0x09, 0x00, 0x00, 0x00
        /*0020*/ 	.byte	0x00, 0x00, 0x00, 0x00


//--------------------- .nv.info._Z16cuda_nv12_to_rgbPhS_S_mm --------------------------
	.section	.nv.info._Z16cuda_nv12_to_rgbPhS_S_mm,"",@"SHT_CUDA_INFO"
	.sectionflags	@""
	.align	4


	//----- nvinfo : EIATTR_CUDA_API_VERSION
	.align		4
        /*0000*/ 	.byte	0x04, 0x37
        /*0002*/ 	.short	(.L_7 - .L_6)
.L_6:
        /*0004*/ 	.word	0x00000082


	//----- nvinfo : EIATTR_KPARAM_INFO
	.align		4
.L_7:
        /*0008*/ 	.byte	0x04, 0x17
        /*000a*/ 	.short	(.L_9 - .L_8)
.L_8:
        /*000c*/ 	.word	0x00000000
        /*0010*/ 	.short	0x0004
        /*0012*/ 	.short	0x0020
        /*0014*/ 	.byte	0x00, 0xf0, 0x21, 0x00


	//----- nvinfo : EIATTR_KPARAM_INFO
	.align		4
.L_9:
        /*0018*/ 	.byte	0x04, 0x17
        /*001a*/ 	.short	(.L_11 - .L_10)
.L_10:
        /*001c*/ 	.word	0x00000000
        /*0020*/ 	.short	0x0003
        /*0022*/ 	.short	0x0018
        /*0024*/ 	.byte	0x00, 0xf0, 0x21, 0x00


	//----- nvinfo : EIATTR_KPARAM_INFO
	.align		4
.L_11:
        /*0028*/ 	.byte	0x04, 0x17
        /*002a*/ 	.short	(.L_13 - .L_12)
.L_12:
        /*002c*/ 	.word	0x00000000
        /*0030*/ 	.short	0x0002
        /*0032*/ 	.short	0x0010
        /*0034*/ 	.byte	0x00, 0xf5, 0x21, 0x00


	//----- nvinfo : EIATTR_KPARAM_INFO
	.align		4
.L_13:
        /*0038*/ 	.byte	0x04, 0x17
        /*003a*/ 	.short	(.L_15 - .L_14)
.L_14:
        /*003c*/ 	.word	0x00000000
        /*0040*/ 	.short	0x0001
        /*0042*/ 	.short	0x0008
        /*0044*/ 	.byte	0x00, 0xf5, 0x21, 0x00


	//----- nvinfo : EIATTR_KPARAM_INFO
	.align		4
.L_15:
        /*0048*/ 	.byte	0x04, 0x17
        /*004a*/ 	.short	(.L_17 - .L_16)
.L_16:
        /*004c*/ 	.word	0x00000000
        /*0050*/ 	.short	0x0000
        /*0052*/ 	.short	0x0000
        /*0054*/ 	.byte	0x00, 0xf5, 0x21, 0x00


	//----- nvinfo : EIATTR_SPARSE_MMA_MASK
	.align		4
.L_17:
        /*0058*/ 	.byte	0x03, 0x50
        /*005a*/ 	.short	0x0000


	//----- nvinfo : EIATTR_MAXREG_COUNT
	.align		4
        /*005c*/ 	.byte	0x03, 0x1b
        /*005e*/ 	.short	0x00ff


	//----- nvinfo : EIATTR_MERCURY_ISA_VERSION
	.align		4
        /*0060*/ 	.byte	0x03, 0x5f
        /*0062*/ 	.short	0x0101


	//----- nvinfo : EIATTR_VRC_CTA_INIT_COUNT
	.align		4
        /*0064*/ 	.byte	0x02, 0x4a
	.zero		1
	.zero		1


	//----- nvinfo : EIATTR_EXIT_INSTR_OFFSETS
	.align		4
        /*0068*/ 	.byte	0x04, 0x1c
        /*006a*/ 	.short	(.L_19 - .L_18)


	//   ....[0]....
.L_18:
        /*006c*/ 	.word	0x000000a0


	//----- nvinfo : EIATTR_CBANK_PARAM_SIZE
	.align		4
.L_19:
        /*0070*/ 	.byte	0x03, 0x19
        /*0072*/ 	.short	0x0028


	//----- nvinfo : EIATTR_PARAM_CBANK
	.align		4
        /*0074*/ 	.byte	0x04, 0x0a
        /*0076*/ 	.short	(.L_21 - .L_20)
	.align		4
.L_20:
        /*0078*/ 	.word	index@(.nv.constant0._Z16cuda_nv12_to_rgbPhS_S_mm)
        /*007c*/ 	.short	0x0380
        /*007e*/ 	.short	0x0028


	//----- nvinfo : EIATTR_SW_WAR
	.align		4
.L_21:
        /*0080*/ 	.byte	0x04, 0x36
        /*0082*/ 	.short	(.L_23 - .L_22)
.L_22:
        /*0084*/ 	.word	0x00000008
.L_23:


//--------------------- .nv.callgraph             --------------------------
	.section	.nv.callgraph,"",@"SHT_CUDA_CALLGRAPH"
	.align	4
	.sectionentsize	8
	.align		4
        /*0000*/ 	.word	0x00000000
	.align		4
        /*0004*/ 	.word	0xffffffff
	.align		4
        /*0008*/ 	.word	0x00000000
	.align		4
        /*000c*/ 	.word	0xfffffffe
	.align		4
        /*0010*/ 	.word	0x00000000
	.align		4
        /*0014*/ 	.word	0xfffffffd
	.align		4
        /*0018*/ 	.word	0x00000000
	.align		4
        /*001c*/ 	.word	0xfffffffc


//--------------------- .text._Z16cuda_nv12_to_rgbPhS_S_mm --------------------------
	.section	.text._Z16cuda_nv12_to_rgbPhS_S_mm,"ax",@progbits
	.align	128
        .global         _Z16cuda_nv12_to_rgbPhS_S_mm
        .type           _Z16cuda_nv12_to_rgbPhS_S_mm,@function
        .size           _Z16cuda_nv12_to_rgbPhS_S_mm,(.L_x_1 - _Z16cuda_nv12_to_rgbPhS_S_mm)
        .other          _Z16cuda_nv12_to_rgbPhS_S_mm,@"STO_CUDA_ENTRY STV_DEFAULT"
_Z16cuda_nv12_to_rgbPhS_S_mm:
.text._Z16cuda_nv12_to_rgbPhS_S_mm:
[----:B------:R-:W-:Y:S01]  /*0000*/  LDC R1, c[0x0][0x37c] ;  /* 0x0000df00ff017b82 */ /* 0x000fe20000000800 */
[----:B------:R-:W0:Y:S07]  /*0010*/  S2R R3, SR_TID.X ;  /* 0x0000000000037919 */ /* 0x000e2e0000002100 */
[----:B------:R-:W0:Y:S01]  /*0020*/  S2UR UR6, SR_CTAID.X ;  /* 0x00000000000679c3 */ /* 0x000e220000002500 */
[----:B------:R-:W1:Y:S01]  /*0030*/  LDCU.64 UR8, c[0x0][0x390] ;  /* 0x00007200ff0877ac */ /* 0x000e620008000a00 */
[----:B------:R-:W2:Y:S06]  /*0040*/  LDCU.64 UR4, c[0x0][0x358] ;  /* 0x00006b00ff0477ac */ /* 0x000eac0008000a00 */
[----:B------:R-:W0:Y:S02]  /*0050*/  LDC R0, c[0x0][0x360] ;  /* 0x0000d800ff007b82 */ /* 0x000e240000000800 */
[----:B0-----:R-:W-:-:S05]  /*0060*/  IMAD R0, R0, UR6, R3 ;  /* 0x0000000600007c24 */ /* 0x001fca000f8e0203 */
[----:B-1----:R-:W-:-:S04]  /*0070*/  IADD3 R2, P0, PT, R0, UR8, RZ ;  /* 0x0000000800027c10 */ /* 0x002fc8000ff1e0ff */
[----:B------:R-:W-:-:S05]  /*0080*/  LEA.HI.X.SX32 R3, R0, UR9, 0x1, P0 ;  /* 0x0000000900037c11 */ /* 0x000fca00080f0eff */
[----:B--2---:R-:W-:Y:S01]  /*0090*/  STG.E.U8 desc[UR4][R2.64], RZ ;  /* 0x000000ff02007986 */ /* 0x004fe2000c101104 */
[----:B------:R-:W-:Y:S05]  /*00a0*/  EXIT ;  /* 0x000000000000794d */ /* 0x000fea0003800000 */
.L_x_0:
[----:B------:R-:W-:-:S00]  /*00b0*/  BRA `(.L_x_0) ;  /* 0xfffffffc00fc7947 */ /* 0x000fc0000383ffff */
[----:B------:R-:W-:-:S00]  /*00c0*/  NOP ;  /* 0x0000000000007918 */ /* 0x000fc00000000000 */
        /* <DEDUP_REMOVED lines=11> */
.L_x_1:


//--------------------- .nv.shared.reserved.0     --------------------------
	.section	.nv.shared.reserved.0,"aw",@nobits
	.weak		__nv_reservedSMEM_offset_0_alias
	.size		__nv_reservedSMEM_offset_0_alias, 0, 64
	.other		__nv_reservedSMEM_offset_0_alias,@"STO_CUDA_RESERVED_SHARED STV_DEFAULT"
__nv_reservedSMEM_offset_0_alias:
	.zero		0
	.zero		64


//--------------------- .nv.constant0._Z16cuda_nv12_to_rgbPhS_S_mm --------------------------
	.section	.nv.constant0._Z16cuda_nv12_to_rgbPhS_S_mm,"a",@progbits
	.sectionflags	@""
	.align	4
.nv.constant0._Z16cuda_nv12_to_rgbPhS_S_mm:
	.zero		936


//--------------------- SYMBOLS --------------------------

	.type		.nv.reservedSmem.offset0,@object
	.size		.nv.reservedSmem.offset0,0x4
